	.headerflags	@"EF_CUDA_TEXMODE_UNIFIED EF_CUDA_64BIT_ADDRESS EF_CUDA_ACCELERATORS EF_CUDA_SM90 EF_CUDA_VIRTUAL_SM(EF_CUDA_SM90)"
	.elftype	@"ET_EXEC"


//--------------------- .nv.info                  --------------------------
	.section	.nv.info,"",@"SHT_CUDA_INFO"
	.align	4


	//----- nvinfo : EIATTR_REGCOUNT
	.align		4
        /*0000*/ 	.byte	0x04, 0x2f
        /*0002*/ 	.short	(.L_1 - .L_0)
	.align		4
.L_0:
        /*0004*/ 	.word	index@(triton_poi_fused_dot_1)
        /*0008*/ 	.word	0x00000010


	//----- nvinfo : EIATTR_MIN_STACK_SIZE
	.align		4
.L_1:
        /*000c*/ 	.byte	0x04, 0x12
        /*000e*/ 	.short	(.L_3 - .L_2)
	.align		4
.L_2:
        /*0010*/ 	.word	index@(triton_poi_fused_dot_1)
        /*0014*/ 	.word	0x00000000


	//----- nvinfo : EIATTR_FRAME_SIZE
	.align		4
.L_3:
        /*0018*/ 	.byte	0x04, 0x11
        /*001a*/ 	.short	(.L_5 - .L_4)
	.align		4
.L_4:
        /*001c*/ 	.word	index@(triton_poi_fused_dot_1)
        /*0020*/ 	.word	0x00000000


	//----- nvinfo : EIATTR_MIN_STACK_SIZE
	.align		4
.L_5:
        /*0024*/ 	.byte	0x04, 0x12
        /*0026*/ 	.short	(.L_7 - .L_6)
	.align		4
.L_6:
        /*0028*/ 	.word	index@(triton_poi_fused_dot_1)
        /*002c*/ 	.word	0x00000000
.L_7:


//--------------------- .nv.info.triton_poi_fused_dot_1 --------------------------
	.section	.nv.info.triton_poi_fused_dot_1,"",@"SHT_CUDA_INFO"
	.sectionflags	@""
	.align	4


	//----- nvinfo : EIATTR_CUDA_API_VERSION
	.align		4
        /*0000*/ 	.byte	0x04, 0x37
        /*0002*/ 	.short	(.L_9 - .L_8)
.L_8:
        /*0004*/ 	.word	0x0000007c


	//----- nvinfo : EIATTR_KPARAM_INFO
	.align		4
.L_9:
        /*0008*/ 	.byte	0x04, 0x17
        /*000a*/ 	.short	(.L_11 - .L_10)
.L_10:
        /*000c*/ 	.word	0x00000000
        /*0010*/ 	.short	0x0002
        /*0012*/ 	.short	0x0010
        /*0014*/ 	.byte	0x00, 0xf4, 0x21, 0x00


	//----- nvinfo : EIATTR_KPARAM_INFO
	.align		4
.L_11:
        /*0018*/ 	.byte	0x04, 0x17
        /*001a*/ 	.short	(.L_13 - .L_12)
.L_12:
        /*001c*/ 	.word	0x00000000
        /*0020*/ 	.short	0x0001
        /*0022*/ 	.short	0x0008
        /*0024*/ 	.byte	0x00, 0xf4, 0x21, 0x00


	//----- nvinfo : EIATTR_KPARAM_INFO
	.align		4
.L_13:
        /*0028*/ 	.byte	0x04, 0x17
        /*002a*/ 	.short	(.L_15 - .L_14)
.L_14:
        /*002c*/ 	.word	0x00000000
        /*0030*/ 	.short	0x0000
        /*0032*/ 	.short	0x0000
        /*0034*/ 	.byte	0x00, 0xf4, 0x21, 0x00


	//----- nvinfo : EIATTR_SPARSE_MMA_MASK
	.align		4
.L_15:
        /*0038*/ 	.byte	0x03, 0x50
        /*003a*/ 	.short	0x0000


	//----- nvinfo : EIATTR_MAXREG_COUNT
	.align		4
        /*003c*/ 	.byte	0x03, 0x1b
        /*003e*/ 	.short	0x00ff


	//----- nvinfo : EIATTR_EXIT_INSTR_OFFSETS
	.align		4
        /*0040*/ 	.byte	0x04, 0x1c
        /*0042*/ 	.short	(.L_17 - .L_16)


	//   ....[0]....
.L_16:
        /*0044*/ 	.word	0x000000e0


	//   ....[1]....
        /*0048*/ 	.word	0x00000150


	//----- nvinfo : EIATTR_REQNTID
	.align		4
.L_17:
        /*004c*/ 	.byte	0x04, 0x10
        /*004e*/ 	.short	(.L_19 - .L_18)
.L_18:
        /*0050*/ 	.word	0x00000020
        /*0054*/ 	.word	0x00000001
        /*0058*/ 	.word	0x00000001


	//----- nvinfo : EIATTR_CBANK_PARAM_SIZE
	.align		4
.L_19:
        /*005c*/ 	.byte	0x03, 0x19
        /*005e*/ 	.short	0x0018


	//----- nvinfo : EIATTR_PARAM_CBANK
	.align		4
        /*0060*/ 	.byte	0x04, 0x0a
        /*0062*/ 	.short	(.L_21 - .L_20)
	.align		4
.L_20:
        /*0064*/ 	.word	index@(.nv.constant0.triton_poi_fused_dot_1)
        /*0068*/ 	.short	0x0210
        /*006a*/ 	.short	0x0018


	//----- nvinfo : EIATTR_SW_WAR
	.align		4
.L_21:
        /*006c*/ 	.byte	0x04, 0x36
        /*006e*/ 	.short	(.L_23 - .L_22)
.L_22:
        /*0070*/ 	.word	0x00000008
.L_23:


//--------------------- .nv.callgraph             --------------------------
	.section	.nv.callgraph,"",@"SHT_CUDA_CALLGRAPH"
	.align	4
	.sectionentsize	8
	.align		4
        /*0000*/ 	.word	0x00000000
	.align		4
        /*0004*/ 	.word	0xffffffff
	.align		4
        /*0008*/ 	.word	0x00000000
	.align		4
        /*000c*/ 	.word	0xfffffffe
	.align		4
        /*0010*/ 	.word	0x00000000
	.align		4
        /*0014*/ 	.word	0xfffffffd
	.align		4
        /*0018*/ 	.word	0x00000000
	.align		4
        /*001c*/ 	.word	0xfffffffc


//--------------------- .text.triton_poi_fused_dot_1 --------------------------
	.section	.text.triton_poi_fused_dot_1,"ax",@progbits
	.align	128
        .global         triton_poi_fused_dot_1
        .type           triton_poi_fused_dot_1,@function
        .size           triton_poi_fused_dot_1,(.L_x_1 - triton_poi_fused_dot_1)
        .other          triton_poi_fused_dot_1,@"STO_CUDA_ENTRY STV_DEFAULT"
triton_poi_fused_dot_1:
.text.triton_poi_fused_dot_1:
[----:B------:R-:W0:Y:S02]  /*0000*/  LDC R1, c[0x0][0x28] ;  /* 0x00000a00ff017b82 */ /* 0x000e240000000800 */
[----:B------:R-:W1:Y:S01]  /*0010*/  LDC.64 R2, c[0x0][0x210] ;  /* 0x00008400ff027b82 */ /* 0x000e620000000a00 */
[----:B------:R-:W-:-:S07]  /*0020*/  ULDC.64 UR4, c[0x0][0x208] ;  /* 0x0000820000047ab9 */ /* 0x000fce0000000a00 */
[----:B------:R-:W2:Y:S01]  /*0030*/  LDC.64 R4, c[0x0][0x218] ;  /* 0x00008600ff047b82 */ /* 0x000ea20000000a00 */
[----:B-1----:R1:W5:Y:S04]  /*0040*/  LDG.E R6, desc[UR4][R2.64+0x4] ;  /* 0x0000040402067981 */ /* 0x002368000c1e1900 */
[----:B------:R1:W5:Y:S04]  /*0050*/  LDG.E R0, desc[UR4][R2.64] ;  /* 0x0000000402007981 */ /* 0x000368000c1e1900 */
[----:B--2---:R1:W5:Y:S04]  /*0060*/  LDG.E R9, desc[UR4][R4.64+0x4] ;  /* 0x0000040404097981 */ /* 0x004368000c1e1900 */
[----:B------:R1:W5:Y:S04]  /*0070*/  LDG.E R7, desc[UR4][R4.64] ;  /* 0x0000000404077981 */ /* 0x000368000c1e1900 */
[----:B------:R1:W5:Y:S04]  /*0080*/  LDG.E R8, desc[UR4][R2.64+0x8] ;  /* 0x0000080402087981 */ /* 0x000368000c1e1900 */
[----:B------:R1:W5:Y:S04]  /*0090*/  LDG.E R11, desc[UR4][R4.64+0x8] ;  /* 0x00000804040b7981 */ /* 0x000368000c1e1900 */
[----:B------:R1:W5:Y:S04]  /*00a0*/  LDG.E R10, desc[UR4][R2.64+0xc] ;  /* 0x00000c04020a7981 */ /* 0x000368000c1e1900 */
[----:B------:R1:W5:Y:S01]  /*00b0*/  LDG.E R13, desc[UR4][R4.64+0xc] ;  /* 0x00000c04040d7981 */ /* 0x000362000c1e1900 */
[----:B------:R-:W2:Y:S02]  /*00c0*/  S2R R12, SR_TID.X ;  /* 0x00000000000c7919 */ /* 0x000ea40000002100 */
[----:B--2---:R-:W-:-:S13]  /*00d0*/  LOP3.LUT P0, RZ, R12, 0x1f, RZ, 0xc0, !PT ;  /* 0x0000001f0cff7812 */ /* 0x004fda000780c0ff */
[----:B-1----:R-:W-:Y:S05]  /*00e0*/  @P0 EXIT ;  /* 0x000000000000094d */ /* 0x002fea0003800000 */
[----:B------:R-:W0:Y:S01]  /*00f0*/  LDC.64 R2, c[0x0][0x220] ;  /* 0x00008800ff027b82 */ /* 0x000e220000000a00 */
[----:B-----5:R-:W-:-:S04]  /*0100*/  FMUL R9, R6, R9 ;  /* 0x0000000906097220 */ /* 0x020fc80000400000 */
[----:B------:R-:W-:-:S04]  /*0110*/  FFMA R7, R0, R7, R9 ;  /* 0x0000000700077223 */ /* 0x000fc80000000009 */
[----:B------:R-:W-:-:S04]  /*0120*/  FFMA R7, R8, R11, R7 ;  /* 0x0000000b08077223 */ /* 0x000fc80000000007 */
[----:B------:R-:W-:-:S05]  /*0130*/  FFMA R7, R10, R13, R7 ;  /* 0x0000000d0a077223 */ /* 0x000fca0000000007 */
[----:B0-----:R-:W-:Y:S01]  /*0140*/  STG.E desc[UR4][R2.64], R7 ;  /* 0x0000000702007986 */ /* 0x001fe2000c101904 */
[----:B------:R-:W-:Y:S05]  /*0150*/  EXIT ;  /* 0x000000000000794d */ /* 0x000fea0003800000 */
.L_x_0:
[----:B------:R-:W-:-:S00]  /*0160*/  BRA `(.L_x_0) ;  /* 0xfffffffc00fc7947 */ /* 0x000fc0000383ffff */
[----:B------:R-:W-:-:S00]  /*0170*/  NOP ;  /* 0x0000000000007918 */ /* 0x000fc00000000000 */
        /* <DEDUP_REMOVED lines=8> */
.L_x_1:


//--------------------- .nv.constant0.triton_poi_fused_dot_1 --------------------------
	.section	.nv.constant0.triton_poi_fused_dot_1,"a",@progbits
	.sectionflags	@""
	.align	4
.nv.constant0.triton_poi_fused_dot_1:
	.zero		552
